	.headerflags	@"EF_CUDA_TEXMODE_UNIFIED EF_CUDA_64BIT_ADDRESS EF_CUDA_ACCELERATORS EF_CUDA_SM90 EF_CUDA_VIRTUAL_SM(EF_CUDA_SM90)"
	.elftype	@"ET_EXEC"


//--------------------- .nv.info                  --------------------------
	.section	.nv.info,"",@"SHT_CUDA_INFO"
	.align	4


	//----- nvinfo : EIATTR_REGCOUNT
	.align		4
        /*0000*/ 	.byte	0x04, 0x2f
        /*0002*/ 	.short	(.L_3 - .L_2)
	.align		4
.L_2:
        /*0004*/ 	.word	index@(triton_poi_fused__native_batch_norm_legit_no_training_relu_13)
        /*0008*/ 	.word	0x00000030


	//----- nvinfo : EIATTR_MIN_STACK_SIZE
	.align		4
.L_3:
        /*000c*/ 	.byte	0x04, 0x12
        /*000e*/ 	.short	(.L_5 - .L_4)
	.align		4
.L_4:
        /*0010*/ 	.word	index@(triton_poi_fused__native_batch_norm_legit_no_training_relu_13)
        /*0014*/ 	.word	0x00000000


	//----- nvinfo : EIATTR_FRAME_SIZE
	.align		4
.L_5:
        /*0018*/ 	.byte	0x04, 0x11
        /*001a*/ 	.short	(.L_7 - .L_6)
	.align		4
.L_6:
        /*001c*/ 	.word	index@(triton_poi_fused__native_batch_norm_legit_no_training_relu_13)
        /*0020*/ 	.word	0x00000000


	//----- nvinfo : EIATTR_MIN_STACK_SIZE
	.align		4
.L_7:
        /*0024*/ 	.byte	0x04, 0x12
        /*0026*/ 	.short	(.L_9 - .L_8)
	.align		4
.L_8:
        /*0028*/ 	.word	index@(triton_poi_fused__native_batch_norm_legit_no_training_relu_13)
        /*002c*/ 	.word	0x00000000
.L_9:


//--------------------- .nv.info.triton_poi_fused__native_batch_norm_legit_no_training_relu_13 --------------------------
	.section	.nv.info.triton_poi_fused__native_batch_norm_legit_no_training_relu_13,"",@"SHT_CUDA_INFO"
	.sectionflags	@""
	.align	4


	//----- nvinfo : EIATTR_CUDA_API_VERSION
	.align		4
        /*0000*/ 	.byte	0x04, 0x37
        /*0002*/ 	.short	(.L_11 - .L_10)
.L_10:
        /*0004*/ 	.word	0x0000007c


	//----- nvinfo : EIATTR_KPARAM_INFO
	.align		4
.L_11:
        /*0008*/ 	.byte	0x04, 0x17
        /*000a*/ 	.short	(.L_13 - .L_12)
.L_12:
        /*000c*/ 	.word	0x00000000
        /*0010*/ 	.short	0x0006
        /*0012*/ 	.short	0x0030
        /*0014*/ 	.byte	0x00, 0xf0, 0x11, 0x00


	//----- nvinfo : EIATTR_KPARAM_INFO
	.align		4
.L_13:
        /*0018*/ 	.byte	0x04, 0x17
        /*001a*/ 	.short	(.L_15 - .L_14)
.L_14:
        /*001c*/ 	.word	0x00000000
        /*0020*/ 	.short	0x0005
        /*0022*/ 	.short	0x0028
        /*0024*/ 	.byte	0x00, 0xf4, 0x21, 0x00


	//----- nvinfo : EIATTR_KPARAM_INFO
	.align		4
.L_15:
        /*0028*/ 	.byte	0x04, 0x17
        /*002a*/ 	.short	(.L_17 - .L_16)
.L_16:
        /*002c*/ 	.word	0x00000000
        /*0030*/ 	.short	0x0004
        /*0032*/ 	.short	0x0020
        /*0034*/ 	.byte	0x00, 0xf4, 0x21, 0x00


	//----- nvinfo : EIATTR_KPARAM_INFO
	.align		4
.L_17:
        /*0038*/ 	.byte	0x04, 0x17
        /*003a*/ 	.short	(.L_19 - .L_18)
.L_18:
        /*003c*/ 	.word	0x00000000
        /*0040*/ 	.short	0x0003
        /*0042*/ 	.short	0x0018
        /*0044*/ 	.byte	0x00, 0xf4, 0x21, 0x00


	//----- nvinfo : EIATTR_KPARAM_INFO
	.align		4
.L_19:
        /*0048*/ 	.byte	0x04, 0x17
        /*004a*/ 	.short	(.L_21 - .L_20)
.L_20:
        /*004c*/ 	.word	0x00000000
        /*0050*/ 	.short	0x0002
        /*0052*/ 	.short	0x0010
        /*0054*/ 	.byte	0x00, 0xf4, 0x21, 0x00


	//----- nvinfo : EIATTR_KPARAM_INFO
	.align		4
.L_21:
        /*0058*/ 	.byte	0x04, 0x17
        /*005a*/ 	.short	(.L_23 - .L_22)
.L_22:
        /*005c*/ 	.word	0x00000000
        /*0060*/ 	.short	0x0001
        /*0062*/ 	.short	0x0008
        /*0064*/ 	.byte	0x00, 0xf4, 0x21, 0x00


	//----- nvinfo : EIATTR_KPARAM_INFO
	.align		4
.L_23:
        /*0068*/ 	.byte	0x04, 0x17
        /*006a*/ 	.short	(.L_25 - .L_24)
.L_24:
        /*006c*/ 	.word	0x00000000
        /*0070*/ 	.short	0x0000
        /*0072*/ 	.short	0x0000
        /*0074*/ 	.byte	0x00, 0xf4, 0x21, 0x00


	//----- nvinfo : EIATTR_SPARSE_MMA_MASK
	.align		4
.L_25:
        /*0078*/ 	.byte	0x03, 0x50
        /*007a*/ 	.short	0x0000


	//----- nvinfo : EIATTR_MAXREG_COUNT
	.align		4
        /*007c*/ 	.byte	0x03, 0x1b
        /*007e*/ 	.short	0x00ff


	//----- nvinfo : EIATTR_EXIT_INSTR_OFFSETS
	.align		4
        /*0080*/ 	.byte	0x04, 0x1c
        /*0082*/ 	.short	(.L_27 - .L_26)


	//   ....[0]....
.L_26:
        /*0084*/ 	.word	0x000012a0


	//   ....[1]....
        /*0088*/ 	.word	0x000012c0


	//----- nvinfo : EIATTR_REQNTID
	.align		4
.L_27:
        /*008c*/ 	.byte	0x04, 0x10
        /*008e*/ 	.short	(.L_29 - .L_28)
.L_28:
        /*0090*/ 	.word	0x00000080
        /*0094*/ 	.word	0x00000001
        /*0098*/ 	.word	0x00000001


	//----- nvinfo : EIATTR_CBANK_PARAM_SIZE
	.align		4
.L_29:
        /*009c*/ 	.byte	0x03, 0x19
        /*009e*/ 	.short	0x0034


	//----- nvinfo : EIATTR_PARAM_CBANK
	.align		4
        /*00a0*/ 	.byte	0x04, 0x0a
        /*00a2*/ 	.short	(.L_31 - .L_30)
	.align		4
.L_30:
        /*00a4*/ 	.word	index@(.nv.constant0.triton_poi_fused__native_batch_norm_legit_no_training_relu_13)
        /*00a8*/ 	.short	0x0210
        /*00aa*/ 	.short	0x0034


	//----- nvinfo : EIATTR_SW_WAR
	.align		4
.L_31:
        /*00ac*/ 	.byte	0x04, 0x36
        /*00ae*/ 	.short	(.L_33 - .L_32)
.L_32:
        /*00b0*/ 	.word	0x00000008
.L_33:


//--------------------- .nv.callgraph             --------------------------
	.section	.nv.callgraph,"",@"SHT_CUDA_CALLGRAPH"
	.align	4
	.sectionentsize	8
	.align		4
        /*0000*/ 	.word	0x00000000
	.align		4
        /*0004*/ 	.word	0xffffffff
	.align		4
        /*0008*/ 	.word	0x00000000
	.align		4
        /*000c*/ 	.word	0xfffffffe
	.align		4
        /*0010*/ 	.word	0x00000000
	.align		4
        /*0014*/ 	.word	0xfffffffd
	.align		4
        /*0018*/ 	.word	0x00000000
	.align		4
        /*001c*/ 	.word	0xfffffffc


//--------------------- .nv.constant4             --------------------------
	.section	.nv.constant4,"a",@progbits
	.align	8
	.align		8
.nv.constant4:
        /*0000*/ 	.dword	_$_str
	.align		8
        /*0008*/ 	.dword	_$_str_$_2


//--------------------- .text.triton_poi_fused__native_batch_norm_legit_no_training_relu_13 --------------------------
	.section	.text.triton_poi_fused__native_batch_norm_legit_no_training_relu_13,"ax",@progbits
	.align	128
        .global         triton_poi_fused__native_batch_norm_legit_no_training_relu_13
        .type           triton_poi_fused__native_batch_norm_legit_no_training_relu_13,@function
        .size           triton_poi_fused__native_batch_norm_legit_no_training_relu_13,(.L_x_1 - triton_poi_fused__native_batch_norm_legit_no_training_relu_13)
        .other          triton_poi_fused__native_batch_norm_legit_no_training_relu_13,@"STO_CUDA_ENTRY STV_DEFAULT"
triton_poi_fused__native_batch_norm_legit_no_training_relu_13:
.text.triton_poi_fused__native_batch_norm_legit_no_training_relu_13:
[----:B------:R-:W0:Y:S01]  /*0000*/  LDC R1, c[0x0][0x28] ;  /* 0x00000a00ff017b82 */ /* 0x000e220000000800 */
[----:B------:R-:W1:Y:S01]  /*0010*/  S2R R0, SR_TID.X ;  /* 0x0000000000007919 */ /* 0x000e620000002100 */
[----:B------:R-:W-:Y:S01]  /*0020*/  HFMA2.MMA R26, -RZ, RZ, 0, 0 ;  /* 0x00000000ff1a7435 */ /* 0x000fe200000001ff */
[----:B------:R-:W-:Y:S01]  /*0030*/  MOV R2, RZ ;  /* 0x000000ff00027202 */ /* 0x000fe20000000f00 */
[----:B------:R-:W-:Y:S01]  /*0040*/  HFMA2.MMA R4, -RZ, RZ, 0, 0 ;  /* 0x00000000ff047435 */ /* 0x000fe200000001ff */
[----:B------:R-:W2:Y:S03]  /*0050*/  S2R R27, SR_CTAID.X ;  /* 0x00000000001b7919 */ /* 0x000ea60000002500 */
[----:B------:R-:W3:Y:S01]  /*0060*/  LDC.64 R8, c[0x0][0x220] ;  /* 0x00008800ff087b82 */ /* 0x000ee20000000a00 */
[----:B------:R-:W-:Y:S01]  /*0070*/  CS2R R38, SRZ ;  /* 0x0000000000267805 */ /* 0x000fe2000001ff00 */
[----:B------:R-:W-:Y:S01]  /*0080*/  ULDC.64 UR4, c[0x0][0x208] ;  /* 0x0000820000047ab9 */ /* 0x000fe20000000a00 */
[----:B------:R-:W-:Y:S01]  /*0090*/  HFMA2.MMA R16, -RZ, RZ, 0, 0 ;  /* 0x00000000ff107435 */ /* 0x000fe200000001ff */
[----:B------:R-:W-:-:S02]  /*00a0*/  CS2R R40, SRZ ;  /* 0x0000000000287805 */ /* 0x000fc4000001ff00 */
[----:B------:R-:W-:Y:S01]  /*00b0*/  MOV R36, RZ ;  /* 0x000000ff00247202 */ /* 0x000fe20000000f00 */
[----:B------:R-:W-:Y:S01]  /*00c0*/  HFMA2.MMA R32, -RZ, RZ, 0, 0 ;  /* 0x00000000ff207435 */ /* 0x000fe200000001ff */
[----:B------:R-:W4:Y:S01]  /*00d0*/  LDC.64 R28, c[0x0][0x228] ;  /* 0x00008a00ff1c7b82 */ /* 0x000f220000000a00 */
[----:B-1----:R-:W-:-:S04]  /*00e0*/  SHF.L.U32 R0, R0, 0x2, RZ ;  /* 0x0000000200007819 */ /* 0x002fc800000006ff */
[----:B------:R-:W-:-:S04]  /*00f0*/  LOP3.LUT R0, R0, 0x1fc, RZ, 0xc0, !PT ;  /* 0x000001fc00007812 */ /* 0x000fc800078ec0ff */
[----:B--2---:R-:W-:-:S04]  /*0100*/  LEA R27, R27, R0, 0xa ;  /* 0x000000001b1b7211 */ /* 0x004fc800078e50ff */
[----:B------:R-:W-:Y:S01]  /*0110*/  IADD3 R3, R27, 0x1, RZ ;  /* 0x000000011b037810 */ /* 0x000fe20007ffe0ff */
[C---:B------:R-:W-:Y:S01]  /*0120*/  IMAD.HI R0, R27.reuse, -0x7319a973, R26 ;  /* 0x8ce6568d1b007827 */ /* 0x040fe200078e021a */
[----:B------:R-:W-:Y:S02]  /*0130*/  IADD3 R5, R27, 0x2, RZ ;  /* 0x000000021b057810 */ /* 0x000fe40007ffe0ff */
[----:B------:R-:W-:Y:S01]  /*0140*/  ISETP.GE.AND P1, PT, R27, 0x2b9b00, PT ;  /* 0x002b9b001b00780c */ /* 0x000fe20003f26270 */
[----:B------:R-:W-:Y:S01]  /*0150*/  IMAD.HI R6, R3, -0x7319a973, R2 ;  /* 0x8ce6568d03067827 */ /* 0x000fe200078e0202 */
[----:B------:R-:W-:Y:S02]  /*0160*/  SHF.R.U32.HI R7, RZ, 0x1f, R0 ;  /* 0x0000001fff077819 */ /* 0x000fe40000011600 */
[----:B------:R-:W-:Y:S01]  /*0170*/  IADD3 R3, R27, 0x3, RZ ;  /* 0x000000031b037810 */ /* 0x000fe20007ffe0ff */
[----:B------:R-:W-:Y:S01]  /*0180*/  IMAD.HI R10, R5, -0x7319a973, R4 ;  /* 0x8ce6568d050a7827 */ /* 0x000fe200078e0204 */
[----:B------:R-:W-:-:S02]  /*0190*/  LEA.HI.SX32 R7, R0, R7, 0x15 ;  /* 0x0000000700077211 */ /* 0x000fc400078faaff */
[----:B------:R-:W-:Y:S01]  /*01a0*/  IADD3 R5, R27, 0x201, RZ ;  /* 0x000002011b057810 */ /* 0x000fe20007ffe0ff */
[----:B------:R-:W-:Y:S01]  /*01b0*/  IMAD.HI R12, R3, -0x7319a973, R2 ;  /* 0x8ce6568d030c7827 */ /* 0x000fe200078e0202 */
[----:B------:R-:W-:Y:S02]  /*01c0*/  SHF.R.U32.HI R11, RZ, 0x1f, R6 ;  /* 0x0000001fff0b7819 */ /* 0x000fe40000011606 */
[----:B------:R-:W-:Y:S01]  /*01d0*/  SHF.R.U32.HI R13, RZ, 0x1f, R10 ;  /* 0x0000001fff0d7819 */ /* 0x000fe2000001160a */
[----:B------:R-:W-:Y:S01]  /*01e0*/  IMAD.HI R14, R7, 0x2aaaaaab, RZ ;  /* 0x2aaaaaab070e7827 */ /* 0x000fe200078e02ff */
[----:B------:R-:W-:Y:S02]  /*01f0*/  IADD3 R3, R27, 0x202, RZ ;  /* 0x000002021b037810 */ /* 0x000fe40007ffe0ff */
[----:B------:R-:W-:Y:S01]  /*0200*/  LEA.HI.SX32 R11, R6, R11, 0x15 ;  /* 0x0000000b060b7211 */ /* 0x000fe200078faaff */
[----:B------:R-:W-:Y:S01]  /*0210*/  IMAD.HI R0, R5, -0x7319a973, R4 ;  /* 0x8ce6568d05007827 */ /* 0x000fe200078e0204 */
[----:B------:R-:W-:-:S02]  /*0220*/  LEA.HI.SX32 R13, R10, R13, 0x15 ;  /* 0x0000000d0a0d7211 */ /* 0x000fc400078faaff */
[----:B------:R-:W-:Y:S01]  /*0230*/  SHF.R.U32.HI R5, RZ, 0x1f, R14 ;  /* 0x0000001fff057819 */ /* 0x000fe2000001160e */
[----:B------:R-:W-:Y:S01]  /*0240*/  IMAD.HI R4, R3, -0x7319a973, R2 ;  /* 0x8ce6568d03047827 */ /* 0x000fe200078e0202 */
[----:B------:R-:W-:Y:S02]  /*0250*/  SHF.R.U32.HI R3, RZ, 0x1f, R12 ;  /* 0x0000001fff037819 */ /* 0x000fe4000001160c */
[----:B------:R-:W-:Y:S01]  /*0260*/  LEA.HI R24, R14, R5, RZ, 0x1b ;  /* 0x000000050e187211 */ /* 0x000fe200078fd8ff */
[----:B------:R-:W-:Y:S01]  /*0270*/  IMAD.HI R2, R11, 0x2aaaaaab, RZ ;  /* 0x2aaaaaab0b027827 */ /* 0x000fe200078e02ff */
[----:B------:R-:W-:Y:S02]  /*0280*/  LEA.HI.SX32 R43, R12, R3, 0x15 ;  /* 0x000000030c2b7211 */ /* 0x000fe400078faaff */
[----:B------:R-:W-:Y:S01]  /*0290*/  IADD3 R17, R27, 0x200, RZ ;  /* 0x000002001b117810 */ /* 0x000fe20007ffe0ff */
[----:B------:R-:W-:Y:S01]  /*02a0*/  IMAD.HI R6, R13, 0x2aaaaaab, RZ ;  /* 0x2aaaaaab0d067827 */ /* 0x000fe200078e02ff */
[----:B------:R-:W-:-:S03]  /*02b0*/  SHF.R.U32.HI R5, RZ, 0x1f, R2 ;  /* 0x0000001fff057819 */ /* 0x000fc60000011602 */
[----:B------:R-:W-:Y:S01]  /*02c0*/  IMAD R24, R24, -0xc0, R7 ;  /* 0xffffff4018187824 */ /* 0x000fe200078e0207 */
[----:B------:R-:W-:Y:S01]  /*02d0*/  SHF.R.U32.HI R15, RZ, 0x1f, R6 ;  /* 0x0000001fff0f7819 */ /* 0x000fe20000011606 */
[----:B------:R-:W-:Y:S01]  /*02e0*/  IMAD.HI R14, R43, 0x2aaaaaab, RZ ;  /* 0x2aaaaaab2b0e7827 */ /* 0x000fe200078e02ff */
[----:B------:R-:W-:Y:S02]  /*02f0*/  LEA.HI R12, R2, R5, RZ, 0x1b ;  /* 0x00000005020c7211 */ /* 0x000fe400078fd8ff */
[----:B------:R-:W-:Y:S01]  /*0300*/  LEA.HI R10, R6, R15, RZ, 0x1b ;  /* 0x0000000f060a7211 */ /* 0x000fe200078fd8ff */
[----:B---3--:R-:W-:-:S04]  /*0310*/  IMAD.WIDE R2, R24, 0x4, R8 ;  /* 0x0000000418027825 */ /* 0x008fc800078e0208 */
[----:B------:R-:W-:Y:S01]  /*0320*/  IMAD R12, R12, -0xc0, R11 ;  /* 0xffffff400c0c7824 */ /* 0x000fe200078e020b */
[----:B------:R1:W2:Y:S01]  /*0330*/  @!P1 LDG.E.EL R39, desc[UR4][R2.64] ;  /* 0x0000000402279981 */ /* 0x0002a2000c2e1900 */
[----:B------:R-:W-:Y:S01]  /*0340*/  SHF.R.U32.HI R11, RZ, 0x1f, R14 ;  /* 0x0000001fff0b7819 */ /* 0x000fe2000001160e */
[----:B------:R-:W-:Y:S01]  /*0350*/  IMAD R33, R10, -0xc0, R13 ;  /* 0xffffff400a217824 */ /* 0x000fe200078e020d */
[----:B------:R-:W-:Y:S01]  /*0360*/  IADD3 R15, R27, 0x203, RZ ;  /* 0x000002031b0f7810 */ /* 0x000fe20007ffe0ff */
[----:B------:R-:W-:Y:S01]  /*0370*/  IMAD.WIDE R6, R12, 0x4, R8 ;  /* 0x000000040c067825 */ /* 0x000fe200078e0208 */
[----:B------:R-:W-:-:S03]  /*0380*/  LEA.HI R18, R14, R11, RZ, 0x1b ;  /* 0x0000000b0e127211 */ /* 0x000fc600078fd8ff */
[----:B------:R-:W-:Y:S01]  /*0390*/  IMAD.WIDE R10, R33, 0x4, R8 ;  /* 0x00000004210a7825 */ /* 0x000fe200078e0208 */
[----:B------:R3:W5:Y:S03]  /*03a0*/  @!P1 LDG.E.EL R36, desc[UR4][R6.64] ;  /* 0x0000000406249981 */ /* 0x000766000c2e1900 */
[----:B------:R-:W-:Y:S01]  /*03b0*/  IMAD.HI R5, R17, -0x7319a973, R16 ;  /* 0x8ce6568d11057827 */ /* 0x000fe200078e0210 */
[----:B------:R3:W5:Y:S01]  /*03c0*/  @!P1 LDG.E.EL R40, desc[UR4][R10.64] ;  /* 0x000000040a289981 */ /* 0x000762000c2e1900 */
[----:B------:R-:W-:-:S03]  /*03d0*/  MOV R14, RZ ;  /* 0x000000ff000e7202 */ /* 0x000fc60000000f00 */
[----:B-1----:R-:W-:Y:S02]  /*03e0*/  SHF.R.U32.HI R2, RZ, 0x1f, R5 ;  /* 0x0000001fff027819 */ /* 0x002fe40000011605 */
[----:B------:R-:W-:Y:S01]  /*03f0*/  IMAD.HI R16, R15, -0x7319a973, R14 ;  /* 0x8ce6568d0f107827 */ /* 0x000fe200078e020e */
[----:B------:R-:W-:Y:S01]  /*0400*/  SHF.R.U32.HI R13, RZ, 0x1f, R4 ;  /* 0x0000001fff0d7819 */ /* 0x000fe20000011604 */
[----:B------:R-:W1:Y:S01]  /*0410*/  LDC.64 R14, c[0x0][0x218] ;  /* 0x00008600ff0e7b82 */ /* 0x000e620000000a00 */
[----:B------:R-:W-:Y:S01]  /*0420*/  LEA.HI.SX32 R5, R5, R2, 0x15 ;  /* 0x0000000205057211 */ /* 0x000fe200078faaff */
[----:B------:R-:W-:Y:S01]  /*0430*/  IMAD R43, R18, -0xc0, R43 ;  /* 0xffffff40122b7824 */ /* 0x000fe200078e022b */
[----:B---3--:R-:W-:Y:S02]  /*0440*/  SHF.R.U32.HI R7, RZ, 0x1f, R0 ;  /* 0x0000001fff077819 */ /* 0x008fe40000011600 */
[----:B------:R-:W-:Y:S01]  /*0450*/  LEA.HI.SX32 R13, R4, R13, 0x15 ;  /* 0x0000000d040d7211 */ /* 0x000fe200078faaff */
[----:B------:R-:W-:Y:S01]  /*0460*/  IMAD.HI R6, R5, 0x2aaaaaab, RZ ;  /* 0x2aaaaaab05067827 */ /* 0x000fe200078e02ff */
[----:B------:R-:W-:-:S02]  /*0470*/  SHF.R.U32.HI R19, RZ, 0x1f, R16 ;  /* 0x0000001fff137819 */ /* 0x000fc40000011610 */
[----:B------:R-:W-:Y:S01]  /*0480*/  LEA.HI.SX32 R0, R0, R7, 0x15 ;  /* 0x0000000700007211 */ /* 0x000fe200078faaff */
[----:B------:R-:W-:Y:S01]  /*0490*/  IMAD.WIDE R2, R43, 0x4, R8 ;  /* 0x000000042b027825 */ /* 0x000fe200078e0208 */
[----:B------:R-:W-:Y:S02]  /*04a0*/  LEA.HI.SX32 R16, R16, R19, 0x15 ;  /* 0x0000001310107211 */ /* 0x000fe400078faaff */
[----:B------:R-:W-:Y:S01]  /*04b0*/  SHF.R.U32.HI R7, RZ, 0x1f, R6 ;  /* 0x0000001fff077819 */ /* 0x000fe20000011606 */
[----:B0-----:R-:W-:Y:S01]  /*04c0*/  IMAD.HI R10, R13, 0x2aaaaaab, RZ ;  /* 0x2aaaaaab0d0a7827 */ /* 0x001fe200078e02ff */
[----:B------:R0:W3:Y:S01]  /*04d0*/  @!P1 LDG.E.EL R38, desc[UR4][R2.64] ;  /* 0x0000000402269981 */ /* 0x0000e2000c2e1900 */
[----:B------:R-:W-:Y:S02]  /*04e0*/  ISETP.GE.AND P0, PT, R17, 0x2b9b00, PT ;  /* 0x002b9b001100780c */ /* 0x000fe40003f06270 */
[----:B------:R-:W-:Y:S01]  /*04f0*/  IMAD.HI R4, R0, 0x2aaaaaab, RZ ;  /* 0x2aaaaaab00047827 */ /* 0x000fe200078e02ff */
[----:B------:R-:W-:-:S02]  /*0500*/  LEA.HI R6, R6, R7, RZ, 0x1b ;  /* 0x0000000706067211 */ /* 0x000fc400078fd8ff */
[----:B------:R-:W-:Y:S01]  /*0510*/  SHF.R.U32.HI R11, RZ, 0x1f, R10 ;  /* 0x0000001fff0b7819 */ /* 0x000fe2000001160a */
[----:B------:R-:W-:Y:S01]  /*0520*/  IMAD.HI R18, R16, 0x2aaaaaab, RZ ;  /* 0x2aaaaaab10127827 */ /* 0x000fe200078e02ff */
[----:B------:R-:W-:Y:S02]  /*0530*/  SHF.R.U32.HI R7, RZ, 0x1f, R4 ;  /* 0x0000001fff077819 */ /* 0x000fe40000011604 */
[----:B------:R-:W-:Y:S01]  /*0540*/  LEA.HI R10, R10, R11, RZ, 0x1b ;  /* 0x0000000b0a0a7211 */ /* 0x000fe200078fd8ff */
[----:B------:R-:W-:Y:S01]  /*0550*/  IMAD R35, R6, -0xc0, R5 ;  /* 0xffffff4006237824 */ /* 0x000fe200078e0205 */
[----:B------:R-:W-:Y:S01]  /*0560*/  SHF.R.U32.HI R19, RZ, 0x1f, R18 ;  /* 0x0000001fff137819 */ /* 0x000fe20000011612 */
[----:B0-----:R-:W-:Y:S01]  /*0570*/  HFMA2.MMA R3, -RZ, RZ, 0, 0 ;  /* 0x00000000ff037435 */ /* 0x001fe200000001ff */
[----:B------:R-:W-:Y:S01]  /*0580*/  LEA.HI R45, R4, R7, RZ, 0x1b ;  /* 0x00000007042d7211 */ /* 0x000fe200078fd8ff */
[----:B------:R-:W-:Y:S01]  /*0590*/  IMAD.WIDE R30, R35, 0x4, R8 ;  /* 0x00000004231e7825 */ /* 0x000fe200078e0208 */
[----:B------:R-:W-:Y:S01]  /*05a0*/  LEA.HI R37, R18, R19, RZ, 0x1b ;  /* 0x0000001312257211 */ /* 0x000fe200078fd8ff */
[----:B------:R-:W-:-:S02]  /*05b0*/  HFMA2.MMA R5, -RZ, RZ, 0, 0 ;  /* 0x00000000ff057435 */ /* 0x000fc400000001ff */
[----:B------:R-:W-:Y:S01]  /*05c0*/  IMAD R13, R10, -0xc0, R13 ;  /* 0xffffff400a0d7824 */ /* 0x000fe200078e020d */
[----:B------:R-:W-:Y:S01]  /*05d0*/  HFMA2.MMA R34, -RZ, RZ, 0, 0 ;  /* 0x00000000ff227435 */ /* 0x000fe200000001ff */
[----:B-1----:R-:W-:Y:S01]  /*05e0*/  IMAD.WIDE R10, R33, 0x4, R14 ;  /* 0x00000004210a7825 */ /* 0x002fe200078e020e */
[----:B------:R-:W3:Y:S03]  /*05f0*/  @!P0 LDG.E.EL R32, desc[UR4][R30.64] ;  /* 0x000000041e208981 */ /* 0x000ee6000c2e1900 */
[----:B------:R-:W-:Y:S01]  /*0600*/  IMAD R45, R45, -0xc0, R0 ;  /* 0xffffff402d2d7824 */ /* 0x000fe200078e0200 */
[----:B------:R0:W3:Y:S01]  /*0610*/  @!P1 LDG.E.EL R3, desc[UR4][R10.64] ;  /* 0x000000040a039981 */ /* 0x0000e2000c2e1900 */
[----:B------:R-:W-:Y:S02]  /*0620*/  IMAD R37, R37, -0xc0, R16 ;  /* 0xffffff4025257824 */ /* 0x000fe400078e0210 */
[----:B------:R-:W-:Y:S01]  /*0630*/  IMAD.WIDE R16, R35, 0x4, R14 ;  /* 0x0000000423107825 */ /* 0x000fe200078e020e */
[----:B------:R-:W-:-:S02]  /*0640*/  CS2R R18, SRZ ;  /* 0x0000000000127805 */ /* 0x000fc4000001ff00 */
[----:B------:R-:W-:Y:S01]  /*0650*/  MOV R0, RZ ;  /* 0x000000ff00007202 */ /* 0x000fe20000000f00 */
[----:B------:R-:W-:Y:S01]  /*0660*/  IMAD.WIDE R6, R24, 0x4, R14 ;  /* 0x0000000418067825 */ /* 0x000fe200078e020e */
[----:B------:R1:W3:Y:S03]  /*0670*/  @!P0 LDG.E.EL R5, desc[UR4][R16.64] ;  /* 0x0000000410058981 */ /* 0x0002e6000c2e1900 */
[----:B0-----:R-:W-:Y:S01]  /*0680*/  IMAD.WIDE R10, R45, 0x4, R8 ;  /* 0x000000042d0a7825 */ /* 0x001fe200078e0208 */
[----:B------:R-:W-:Y:S01]  /*0690*/  MOV R2, RZ ;  /* 0x000000ff00027202 */ /* 0x000fe20000000f00 */
[----:B------:R0:W3:Y:S02]  /*06a0*/  @!P1 LDG.E.EL R19, desc[UR4][R6.64] ;  /* 0x0000000406139981 */ /* 0x0000e4000c2e1900 */
[----:B------:R-:W-:Y:S02]  /*06b0*/  IMAD.WIDE R22, R12, 0x4, R14 ;  /* 0x000000040c167825 */ /* 0x000fe400078e020e */
[----:B------:R-:W3:Y:S02]  /*06c0*/  @!P0 LDG.E.EL R34, desc[UR4][R10.64] ;  /* 0x000000040a228981 */ /* 0x000ee4000c2e1900 */
[----:B-1----:R-:W-:-:S02]  /*06d0*/  IMAD.WIDE R16, R37, 0x4, R8 ;  /* 0x0000000425107825 */ /* 0x002fc400078e0208 */
[----:B------:R1:W3:Y:S02]  /*06e0*/  @!P1 LDG.E.EL R0, desc[UR4][R22.64] ;  /* 0x0000000416009981 */ /* 0x0002e4000c2e1900 */
[--C-:B------:R-:W-:Y:S01]  /*06f0*/  IMAD.WIDE R20, R43, 0x4, R14.reuse ;  /* 0x000000042b147825 */ /* 0x100fe200078e020e */
[----:B0-----:R-:W-:Y:S01]  /*0700*/  CS2R R6, SRZ ;  /* 0x0000000000067805 */ /* 0x001fe2000001ff00 */
[----:B------:R0:W3:Y:S01]  /*0710*/  @!P0 LDG.E.EL R18, desc[UR4][R16.64] ;  /* 0x0000000410128981 */ /* 0x0000e2000c2e1900 */
[----:B------:R-:W-:Y:S01]  /*0720*/  MOV R4, RZ ;  /* 0x000000ff00047202 */ /* 0x000fe20000000f00 */
[--C-:B------:R-:W-:Y:S02]  /*0730*/  IMAD.WIDE R30, R45, 0x4, R14.reuse ;  /* 0x000000042d1e7825 */ /* 0x100fe400078e020e */
[----:B------:R4:W3:Y:S02]  /*0740*/  @!P1 LDG.E.EL R2, desc[UR4][R20.64] ;  /* 0x0000000414029981 */ /* 0x0008e4000c2e1900 */
[----:B-1----:R-:W-:-:S02]  /*0750*/  IMAD.WIDE R22, R13, 0x4, R14 ;  /* 0x000000040d167825 */ /* 0x002fc400078e020e */
[----:B------:R1:W3:Y:S02]  /*0760*/  @!P0 LDG.E.EL R4, desc[UR4][R30.64] ;  /* 0x000000041e048981 */ /* 0x0002e4000c2e1900 */
[----:B------:R-:W-:Y:S01]  /*0770*/  IMAD.WIDE R14, R37, 0x4, R14 ;  /* 0x00000004250e7825 */ /* 0x000fe200078e020e */
[----:B0-----:R-:W0:Y:S01]  /*0780*/  LDC.64 R16, c[0x0][0x230] ;  /* 0x00008c00ff107b82 */ /* 0x001e220000000a00 */
[----:B------:R-:W-:Y:S01]  /*0790*/  CS2R R10, SRZ ;  /* 0x00000000000a7805 */ /* 0x000fe2000001ff00 */
[----:B------:R1:W3:Y:S01]  /*07a0*/  @!P0 LDG.E.EL R7, desc[UR4][R22.64] ;  /* 0x0000000416078981 */ /* 0x0002e2000c2e1900 */
[----:B----4-:R-:W-:Y:S01]  /*07b0*/  IMAD.WIDE R20, R13, 0x4, R8 ;  /* 0x000000040d147825 */ /* 0x010fe200078e0208 */
[----:B------:R-:W-:Y:S02]  /*07c0*/  CS2R R8, SRZ ;  /* 0x0000000000087805 */ /* 0x000fe4000001ff00 */
[----:B------:R4:W3:Y:S01]  /*07d0*/  @!P0 LDG.E.EL R6, desc[UR4][R14.64] ;  /* 0x000000040e068981 */ /* 0x0008e2000c2e1900 */
[----:B-1----:R-:W-:-:S03]  /*07e0*/  IMAD.WIDE R30, R12, 0x4, R28 ;  /* 0x000000040c1e7825 */ /* 0x002fc600078e021c */
[----:B------:R1:W3:Y:S01]  /*07f0*/  @!P0 LDG.E.EL R41, desc[UR4][R20.64] ;  /* 0x0000000414298981 */ /* 0x0002e2000c2e1900 */
[----:B------:R-:W-:-:S03]  /*0800*/  IMAD.WIDE R22, R33, 0x4, R28 ;  /* 0x0000000421167825 */ /* 0x000fc600078e021c */
[----:B------:R1:W3:Y:S01]  /*0810*/  @!P1 LDG.E.EL R9, desc[UR4][R30.64] ;  /* 0x000000041e099981 */ /* 0x0002e2000c2e1900 */
[----:B----4-:R-:W-:-:S03]  /*0820*/  IMAD.WIDE R14, R24, 0x4, R28 ;  /* 0x00000004180e7825 */ /* 0x010fc600078e021c */
[----:B------:R4:W3:Y:S01]  /*0830*/  @!P1 LDG.E.EL R10, desc[UR4][R22.64] ;  /* 0x00000004160a9981 */ /* 0x0008e2000c2e1900 */
[----:B-1----:R-:W-:-:S03]  /*0840*/  CS2R R20, SRZ ;  /* 0x0000000000147805 */ /* 0x002fc6000001ff00 */
[----:B------:R1:W3:Y:S01]  /*0850*/  @!P1 LDG.E.EL R8, desc[UR4][R14.64] ;  /* 0x000000040e089981 */ /* 0x0002e2000c2e1900 */
[----:B------:R-:W-:Y:S01]  /*0860*/  IMAD.WIDE R30, R35, 0x4, R28 ;  /* 0x00000004231e7825 */ /* 0x000fe200078e021c */
[----:B----4-:R-:W-:-:S04]  /*0870*/  CS2R R22, SRZ ;  /* 0x0000000000167805 */ /* 0x010fc8000001ff00 */
[----:B------:R4:W3:Y:S01]  /*0880*/  @!P0 LDG.E.EL R20, desc[UR4][R30.64] ;  /* 0x000000041e148981 */ /* 0x0008e2000c2e1900 */
[----:B-1----:R-:W-:-:S05]  /*0890*/  IMAD.WIDE R14, R43, 0x4, R28 ;  /* 0x000000042b0e7825 */ /* 0x002fca00078e021c */
[----:B------:R1:W3:Y:S01]  /*08a0*/  @!P1 LDG.E.EL R11, desc[UR4][R14.64] ;  /* 0x000000040e0b9981 */ /* 0x0002e2000c2e1900 */
[----:B----4-:R-:W-:-:S05]  /*08b0*/  IMAD.WIDE R30, R13, 0x4, R28 ;  /* 0x000000040d1e7825 */ /* 0x010fca00078e021c */
[----:B------:R-:W4:Y:S01]  /*08c0*/  @!P0 LDG.E.EL R22, desc[UR4][R30.64] ;  /* 0x000000041e168981 */ /* 0x000f22000c2e1900 */
[----:B-1----:R-:W-:-:S04]  /*08d0*/  IMAD.WIDE R14, R45, 0x4, R28 ;  /* 0x000000042d0e7825 */ /* 0x002fc800078e021c */
[----:B------:R-:W-:Y:S01]  /*08e0*/  IMAD.WIDE R28, R37, 0x4, R28 ;  /* 0x00000004251c7825 */ /* 0x000fe200078e021c */
[----:B------:R0:W4:Y:S04]  /*08f0*/  @!P0 LDG.E.EL R21, desc[UR4][R14.64] ;  /* 0x000000040e158981 */ /* 0x000128000c2e1900 */
[----:B------:R1:W4:Y:S01]  /*0900*/  @!P0 LDG.E.EL R23, desc[UR4][R28.64] ;  /* 0x000000041c178981 */ /* 0x000322000c2e1900 */
[----:B0-----:R-:W-:Y:S01]  /*0910*/  IMAD.WIDE R14, R24, 0x4, R16 ;  /* 0x00000004180e7825 */ /* 0x001fe200078e0210 */
[----:B------:R-:W-:-:S03]  /*0920*/  CS2R R24, SRZ ;  /* 0x0000000000187805 */ /* 0x000fc6000001ff00 */
[--C-:B-1----:R-:W-:Y:S01]  /*0930*/  IMAD.WIDE R28, R12, 0x4, R16.reuse ;  /* 0x000000040c1c7825 */ /* 0x102fe200078e0210 */
[----:B------:R-:W-:Y:S02]  /*0940*/  CS2R R30, SRZ ;  /* 0x00000000001e7805 */ /* 0x000fe4000001ff00 */
[----:B------:R-:W4:Y:S04]  /*0950*/  @!P1 LDG.E.EL R25, desc[UR4][R14.64] ;  /* 0x000000040e199981 */ /* 0x000f28000c2e1900 */
[----:B------:R0:W4:Y:S02]  /*0960*/  @!P1 LDG.E.EL R24, desc[UR4][R28.64] ;  /* 0x000000041c189981 */ /* 0x000124000c2e1900 */
[----:B0-----:R-:W0:Y:S01]  /*0970*/  LDC.64 R28, c[0x0][0x210] ;  /* 0x00008400ff1c7b82 */ /* 0x001e220000000a00 */
[----:B------:R-:W-:Y:S01]  /*0980*/  IMAD.WIDE R14, R33, 0x4, R16 ;  /* 0x00000004210e7825 */ /* 0x000fe200078e0210 */
[----:B------:R-:W-:-:S03]  /*0990*/  MOV R33, RZ ;  /* 0x000000ff00217202 */ /* 0x000fc60000000f00 */
[--C-:B------:R-:W-:Y:S01]  /*09a0*/  IMAD.WIDE R42, R43, 0x4, R16.reuse ;  /* 0x000000042b2a7825 */ /* 0x100fe200078e0210 */
[----:B------:R1:W4:Y:S04]  /*09b0*/  @!P1 LDG.E.EL R31, desc[UR4][R14.64] ;  /* 0x000000040e1f9981 */ /* 0x000328000c2e1900 */
[----:B------:R1:W4:Y:S02]  /*09c0*/  @!P1 LDG.E.EL R26, desc[UR4][R42.64] ;  /* 0x000000042a1a9981 */ /* 0x000324000c2e1900 */
[----:B-1----:R-:W-:-:S04]  /*09d0*/  IMAD.WIDE R14, R35, 0x4, R16 ;  /* 0x00000004230e7825 */ /* 0x002fc800078e0210 */
[----:B------:R-:W-:Y:S01]  /*09e0*/  IMAD.WIDE R42, R13, 0x4, R16 ;  /* 0x000000040d2a7825 */ /* 0x000fe200078e0210 */
[----:B------:R1:W4:Y:S01]  /*09f0*/  @!P0 LDG.E.EL R33, desc[UR4][R14.64] ;  /* 0x000000040e218981 */ /* 0x000322000c2e1900 */
[----:B------:R-:W-:Y:S02]  /*0a00*/  CS2R R12, SRZ ;  /* 0x00000000000c7805 */ /* 0x000fe4000001ff00 */
[----:B0-----:R-:W-:Y:S01]  /*0a10*/  IMAD.WIDE R28, R27, 0x4, R28 ;  /* 0x000000041b1c7825 */ /* 0x001fe200078e021c */
[----:B-1----:R-:W-:-:S06]  /*0a20*/  CS2R R14, SRZ ;  /* 0x00000000000e7805 */ /* 0x002fcc000001ff00 */
[----:B------:R-:W4:Y:S01]  /*0a30*/  @!P1 LDG.E.128 R12, desc[UR4][R28.64] ;  /* 0x000000041c0c9981 */ /* 0x000f22000c1e1d00 */
[----:B------:R-:W-:Y:S01]  /*0a40*/  HFMA2.MMA R35, -RZ, RZ, 0, 0 ;  /* 0x00000000ff237435 */ /* 0x000fe200000001ff */
[----:B------:R-:W-:-:S04]  /*0a50*/  IMAD.WIDE R44, R45, 0x4, R16 ;  /* 0x000000042d2c7825 */ /* 0x000fc800078e0210 */
[----:B------:R-:W-:Y:S01]  /*0a60*/  IMAD.WIDE R16, R37, 0x4, R16 ;  /* 0x0000000425107825 */ /* 0x000fe200078e0210 */
[----:B------:R-:W4:Y:S04]  /*0a70*/  @!P0 LDG.E.EL R30, desc[UR4][R44.64] ;  /* 0x000000042c1e8981 */ /* 0x000f28000c2e1900 */
[----:B------:R5:W4:Y:S01]  /*0a80*/  @!P0 LDG.E.EL R35, desc[UR4][R42.64] ;  /* 0x000000042a238981 */ /* 0x000b22000c2e1900 */
[----:B--2---:R-:W-:-:S06]  /*0a90*/  FADD R39, R39, 0.0010000000474974513054 ;  /* 0x3a83126f27277421 */ /* 0x004fcc0000000000 */
[----:B------:R-:W0:Y:S01]  /*0aa0*/  MUFU.SQRT R39, R39 ;  /* 0x0000002700277308 */ /* 0x000e220000002000 */
[----:B-----5:R-:W-:Y:S01]  /*0ab0*/  FADD R42, R36, 0.0010000000474974513054 ;  /* 0x3a83126f242a7421 */ /* 0x020fe20000000000 */
[----:B------:R-:W-:-:S06]  /*0ac0*/  FADD R40, R40, 0.0010000000474974513054 ;  /* 0x3a83126f28287421 */ /* 0x000fcc0000000000 */
[----:B------:R-:W1:Y:S01]  /*0ad0*/  MUFU.SQRT R37, R42 ;  /* 0x0000002a00257308 */ /* 0x000e620000002000 */
[----:B------:R-:W-:Y:S02]  /*0ae0*/  MOV R36, RZ ;  /* 0x000000ff00247202 */ /* 0x000fe40000000f00 */
[----:B0-----:R-:W-:-:S05]  /*0af0*/  FSETP.GT.AND P3, PT, R39, 8.50705917302346158658e+37, PT ;  /* 0x7e8000002700780b */ /* 0x001fca0003f64000 */
[----:B------:R-:W0:Y:S01]  /*0b00*/  MUFU.SQRT R40, R40 ;  /* 0x0000002800287308 */ /* 0x000e220000002000 */
[----:B------:R2:W5:Y:S01]  /*0b10*/  @!P0 LDG.E.EL R36, desc[UR4][R16.64] ;  /* 0x0000000410248981 */ /* 0x000562000c2e1900 */
[----:B------:R-:W-:Y:S01]  /*0b20*/  FSETP.GEU.AND P6, PT, R39, 1.175494350822287508e-38, PT ;  /* 0x008000002700780b */ /* 0x000fe20003fce000 */
[----:B--2---:R-:W-:Y:S01]  /*0b30*/  HFMA2.MMA R16, -RZ, RZ, 1.625, 0 ;  /* 0x3e800000ff107435 */ /* 0x004fe200000001ff */
[----:B-1----:R-:W-:Y:S01]  /*0b40*/  FSETP.GT.AND P5, PT, R37, 8.50705917302346158658e+37, PT ;  /* 0x7e8000002500780b */ /* 0x002fe20003fa4000 */
[----:B---3--:R-:W-:Y:S01]  /*0b50*/  FADD R38, R38, 0.0010000000474974513054 ;  /* 0x3a83126f26267421 */ /* 0x008fe20000000000 */
[----:B0-----:R-:W-:Y:S02]  /*0b60*/  FSETP.GT.AND P4, PT, R40, 8.50705917302346158658e+37, PT ;  /* 0x7e8000002800780b */ /* 0x001fe40003f84000 */
[----:B------:R-:W-:Y:S01]  /*0b70*/  @P3 FMUL R39, R39, 0.25 ;  /* 0x3e80000027273820 */ /* 0x000fe20000400000 */
[----:B------:R-:W-:-:S04]  /*0b80*/  FSETP.GEU.AND P2, PT, R37, 1.175494350822287508e-38, PT ;  /* 0x008000002500780b */ /* 0x000fc80003f4e000 */
[----:B------:R-:W-:Y:S02]  /*0b90*/  FSEL R42, R16, 1, P3 ;  /* 0x3f800000102a7808 */ /* 0x000fe40001800000 */
[C---:B------:R-:W-:Y:S01]  /*0ba0*/  FSETP.GEU.AND P3, PT, R40.reuse, 1.175494350822287508e-38, PT ;  /* 0x008000002800780b */ /* 0x040fe20003f6e000 */
[----:B------:R-:W0:Y:S01]  /*0bb0*/  MUFU.SQRT R38, R38 ;  /* 0x0000002600267308 */ /* 0x000e220000002000 */
[----:B------:R-:W-:Y:S01]  /*0bc0*/  @!P6 FMUL R39, R39, 16777216 ;  /* 0x4b8000002727e820 */ /* 0x000fe20000400000 */
[----:B------:R-:W-:Y:S01]  /*0bd0*/  @P5 FMUL R37, R37, 0.25 ;  /* 0x3e80000025255820 */ /* 0x000fe20000400000 */
[----:B------:R-:W-:-:S05]  /*0be0*/  @P4 FMUL R40, R40, 0.25 ;  /* 0x3e80000028284820 */ /* 0x000fca0000400000 */
[----:B------:R-:W1:Y:S01]  /*0bf0*/  MUFU.RCP R39, R39 ;  /* 0x0000002700277308 */ /* 0x000e620000001000 */
[----:B------:R-:W-:Y:S01]  /*0c00*/  @!P2 FMUL R37, R37, 16777216 ;  /* 0x4b8000002525a820 */ /* 0x000fe20000400000 */
[----:B------:R-:W-:Y:S02]  /*0c10*/  FADD R17, R32, 0.0010000000474974513054 ;  /* 0x3a83126f20117421 */ /* 0x000fe40000000000 */
[----:B------:R-:W-:Y:S01]  /*0c20*/  @!P3 FMUL R40, R40, 16777216 ;  /* 0x4b8000002828b820 */ /* 0x000fe20000400000 */
[----:B------:R-:W-:Y:S01]  /*0c30*/  @!P6 FMUL R42, R42, 16777216 ;  /* 0x4b8000002a2ae820 */ /* 0x000fe20000400000 */
[----:B0-----:R-:W-:Y:S02]  /*0c40*/  FSETP.GT.AND P6, PT, R38, 8.50705917302346158658e+37, PT ;  /* 0x7e8000002600780b */ /* 0x001fe40003fc4000 */
[----:B------:R-:W-:Y:S01]  /*0c50*/  MUFU.RCP R37, R37 ;  /* 0x0000002500257308 */ /* 0x000fe20000001000 */
[----:B------:R-:W-:Y:S02]  /*0c60*/  FSEL R44, R16, 1, P5 ;  /* 0x3f800000102c7808 */ /* 0x000fe40002800000 */
[----:B------:R-:W-:-:S05]  /*0c70*/  FSETP.GEU.AND P5, PT, R38, 1.175494350822287508e-38, PT ;  /* 0x008000002600780b */ /* 0x000fca0003fae000 */
[----:B------:R-:W0:Y:S01]  /*0c80*/  MUFU.SQRT R17, R17 ;  /* 0x0000001100117308 */ /* 0x000e220000002000 */
[----:B-1----:R-:W-:Y:S01]  /*0c90*/  FMUL R32, R39, R42 ;  /* 0x0000002a27207220 */ /* 0x002fe20000400000 */
[----:B------:R-:W-:-:S06]  /*0ca0*/  FSEL R39, R16, 1, P4 ;  /* 0x3f80000010277808 */ /* 0x000fcc0002000000 */
[----:B------:R-:W1:Y:S01]  /*0cb0*/  MUFU.RCP R40, R40 ;  /* 0x0000002800287308 */ /* 0x000e620000001000 */
[----:B------:R-:W-:Y:S01]  /*0cc0*/  FADD R43, R34, 0.0010000000474974513054 ;  /* 0x3a83126f222b7421 */ /* 0x000fe20000000000 */
[----:B------:R-:W-:Y:S01]  /*0cd0*/  @P6 FMUL R38, R38, 0.25 ;  /* 0x3e80000026266820 */ /* 0x000fe20000400000 */
[----:B------:R-:W-:Y:S01]  /*0ce0*/  @!P2 FMUL R44, R44, 16777216 ;  /* 0x4b8000002c2ca820 */ /* 0x000fe20000400000 */
[----:B------:R-:W-:-:S04]  /*0cf0*/  @!P3 FMUL R39, R39, 16777216 ;  /* 0x4b8000002727b820 */ /* 0x000fc80000400000 */
[----:B------:R-:W2:Y:S01]  /*0d00*/  MUFU.SQRT R43, R43 ;  /* 0x0000002b002b7308 */ /* 0x000ea20000002000 */
[----:B------:R-:W-:Y:S01]  /*0d10*/  FADD R18, R18, 0.0010000000474974513054 ;  /* 0x3a83126f12127421 */ /* 0x000fe20000000000 */
[----:B0-----:R-:W-:Y:S01]  /*0d20*/  FSETP.GT.AND P3, PT, R17, 8.50705917302346158658e+37, PT ;  /* 0x7e8000001100780b */ /* 0x001fe20003f64000 */
[----:B------:R-:W-:Y:S01]  /*0d30*/  @!P5 FMUL R38, R38, 16777216 ;  /* 0x4b8000002626d820 */ /* 0x000fe20000400000 */
[----:B------:R-:W-:Y:S01]  /*0d40*/  FMUL R37, R37, R44 ;  /* 0x0000002c25257220 */ /* 0x000fe20000400000 */
[----:B-1----:R-:W-:Y:S01]  /*0d50*/  FMUL R34, R40, R39 ;  /* 0x0000002728227220 */ /* 0x002fe20000400000 */
[----:B------:R-:W-:Y:S02]  /*0d60*/  FSEL R39, R16, 1, P6 ;  /* 0x3f80000010277808 */ /* 0x000fe40003000000 */
[----:B------:R-:W0:Y:S01]  /*0d70*/  MUFU.SQRT R45, R18 ;  /* 0x00000012002d7308 */ /* 0x000e220000002000 */
[----:B------:R-:W-:Y:S02]  /*0d80*/  FSETP.GEU.AND P6, PT, R17, 1.175494350822287508e-38, PT ;  /* 0x008000001100780b */ /* 0x000fe40003fce000 */
[----:B------:R-:W-:Y:S01]  /*0d90*/  @!P5 FMUL R39, R39, 16777216 ;  /* 0x4b8000002727d820 */ /* 0x000fe20000400000 */
[----:B------:R-:W-:-:S04]  /*0da0*/  FADD R41, R41, 0.0010000000474974513054 ;  /* 0x3a83126f29297421 */ /* 0x000fc80000000000 */
[----:B------:R1:W3:Y:S01]  /*0db0*/  MUFU.RCP R42, R38 ;  /* 0x00000026002a7308 */ /* 0x0002e20000001000 */
[----:B--2---:R-:W-:-:S07]  /*0dc0*/  FSETP.GT.AND P5, PT, R43, 8.50705917302346158658e+37, PT ;  /* 0x7e8000002b00780b */ /* 0x004fce0003fa4000 */
[----:B------:R-:W2:Y:S01]  /*0dd0*/  MUFU.SQRT R44, R41 ;  /* 0x00000029002c7308 */ /* 0x000ea20000002000 */
[----:B-1----:R-:W-:Y:S01]  /*0de0*/  FSEL R38, R16, 1, P3 ;  /* 0x3f80000010267808 */ /* 0x002fe20001800000 */
[----:B------:R-:W-:Y:S01]  /*0df0*/  @P3 FMUL R17, R17, 0.25 ;  /* 0x3e80000011113820 */ /* 0x000fe20000400000 */
[----:B------:R-:W-:-:S03]  /*0e00*/  FSETP.GEU.AND P2, PT, R43, 1.175494350822287508e-38, PT ;  /* 0x008000002b00780b */ /* 0x000fc60003f4e000 */
[----:B------:R-:W-:Y:S01]  /*0e10*/  @!P6 FMUL R17, R17, 16777216 ;  /* 0x4b8000001111e820 */ /* 0x000fe20000400000 */
[----:B------:R-:W-:Y:S01]  /*0e20*/  @!P6 FMUL R38, R38, 16777216 ;  /* 0x4b8000002626e820 */ /* 0x000fe20000400000 */
[----:B0-----:R-:W-:Y:S01]  /*0e30*/  FSETP.GT.AND P6, PT, R45, 8.50705917302346158658e+37, PT ;  /* 0x7e8000002d00780b */ /* 0x001fe20003fc4000 */
[----:B---3--:R-:W-:Y:S01]  /*0e40*/  FMUL R42, R42, R39 ;  /* 0x000000272a2a7220 */ /* 0x008fe20000400000 */
[----:B------:R-:W-:Y:S01]  /*0e50*/  @P5 FMUL R43, R43, 0.25 ;  /* 0x3e8000002b2b5820 */ /* 0x000fe20000400000 */
[----:B------:R-:W-:Y:S02]  /*0e60*/  FSEL R39, R16, 1, P5 ;  /* 0x3f80000010277808 */ /* 0x000fe40002800000 */
[C---:B--2---:R-:W-:Y:S02]  /*0e70*/  FSETP.GT.AND P4, PT, R44.reuse, 8.50705917302346158658e+37, PT ;  /* 0x7e8000002c00780b */ /* 0x044fe40003f84000 */
[----:B------:R-:W-:Y:S02]  /*0e80*/  FSETP.GEU.AND P3, PT, R44, 1.175494350822287508e-38, PT ;  /* 0x008000002c00780b */ /* 0x000fe40003f6e000 */
[C---:B------:R-:W-:Y:S01]  /*0e90*/  FSETP.GEU.AND P5, PT, R45.reuse, 1.175494350822287508e-38, PT ;  /* 0x008000002d00780b */ /* 0x040fe20003fae000 */
[----:B------:R-:W0:Y:S03]  /*0ea0*/  MUFU.RCP R17, R17 ;  /* 0x0000001100117308 */ /* 0x000e260000001000 */
[----:B------:R-:W-:Y:S01]  /*0eb0*/  @P6 FMUL R45, R45, 0.25 ;  /* 0x3e8000002d2d6820 */ /* 0x000fe20000400000 */
[----:B------:R-:W-:-:S04]  /*0ec0*/  @!P2 FMUL R43, R43, 16777216 ;  /* 0x4b8000002b2ba820 */ /* 0x000fc80000400000 */
[----:B------:R-:W-:-:S04]  /*0ed0*/  @P4 FMUL R44, R44, 0.25 ;  /* 0x3e8000002c2c4820 */ /* 0x000fc80000400000 */
[----:B------:R-:W-:Y:S01]  /*0ee0*/  @!P3 FMUL R44, R44, 16777216 ;  /* 0x4b8000002c2cb820 */ /* 0x000fe20000400000 */
[----:B------:R-:W-:Y:S01]  /*0ef0*/  @!P5 FMUL R45, R45, 16777216 ;  /* 0x4b8000002d2dd820 */ /* 0x000fe20000400000 */
[----:B------:R-:W1:Y:S01]  /*0f00*/  MUFU.RCP R18, R43 ;  /* 0x0000002b00127308 */ /* 0x000e620000001000 */
[----:B0-----:R-:W-:Y:S01]  /*0f10*/  FMUL R38, R17, R38 ;  /* 0x0000002611267220 */ /* 0x001fe20000400000 */
[----:B------:R-:W-:-:S06]  /*0f20*/  FSEL R17, R16, 1, P4 ;  /* 0x3f80000010117808 */ /* 0x000fcc0002000000 */
[----:B------:R-:W0:Y:S01]  /*0f30*/  MUFU.RCP R40, R44 ;  /* 0x0000002c00287308 */ /* 0x000e220000001000 */
[----:B------:R-:W-:-:S07]  /*0f40*/  FSEL R16, R16, 1, P6 ;  /* 0x3f80000010107808 */ /* 0x000fce0003000000 */
[----:B------:R-:W2:Y:S01]  /*0f50*/  MUFU.RCP R41, R45 ;  /* 0x0000002d00297308 */ /* 0x000ea20000001000 */
[----:B------:R-:W-:Y:S01]  /*0f60*/  @!P2 FMUL R39, R39, 16777216 ;  /* 0x4b8000002727a820 */ /* 0x000fe20000400000 */
[----:B------:R-:W-:Y:S01]  /*0f70*/  @!P3 FMUL R17, R17, 16777216 ;  /* 0x4b8000001111b820 */ /* 0x000fe20000400000 */
[----:B------:R-:W-:Y:S02]  /*0f80*/  @!P5 FMUL R16, R16, 16777216 ;  /* 0x4b8000001010d820 */ /* 0x000fe40000400000 */
[----:B-1----:R-:W-:Y:S01]  /*0f90*/  FMUL R39, R18, R39 ;  /* 0x0000002712277220 */ /* 0x002fe20000400000 */
[----:B0-----:R-:W-:Y:S01]  /*0fa0*/  FMUL R40, R40, R17 ;  /* 0x0000001128287220 */ /* 0x001fe20000400000 */
[----:B--2---:R-:W-:Y:S01]  /*0fb0*/  FMUL R41, R41, R16 ;  /* 0x0000001029297220 */ /* 0x004fe20000400000 */
[----:B------:R-:W-:Y:S01]  /*0fc0*/  CS2R R16, SRZ ;  /* 0x0000000000107805 */ /* 0x000fe2000001ff00 */
[----:B----4-:R-:W-:Y:S01]  /*0fd0*/  FADD R43, -R19, R12 ;  /* 0x0000000c132b7221 */ /* 0x010fe20000000100 */
[----:B------:R-:W-:-:S06]  /*0fe0*/  CS2R R18, SRZ ;  /* 0x0000000000127805 */ /* 0x000fcc000001ff00 */
[----:B------:R-:W2:Y:S01]  /*0ff0*/  @!P0 LDG.E.128 R16, desc[UR4][R28.64+0x800] ;  /* 0x000800041c108981 */ /* 0x000ea2000c1e1d00 */
[----:B------:R-:W-:Y:S02]  /*1000*/  FADD R0, -R0, R13 ;  /* 0x0000000d00007221 */ /* 0x000fe40000000100 */
[----:B------:R-:W0:Y:S01]  /*1010*/  LDC.64 R12, c[0x0][0x238] ;  /* 0x00008e00ff0c7b82 */ /* 0x000e220000000a00 */
[----:B------:R-:W-:Y:S01]  /*1020*/  FADD R3, -R3, R14 ;  /* 0x0000000e03037221 */ /* 0x000fe20000000100 */
[----:B------:R-:W-:Y:S01]  /*1030*/  FADD R15, -R2, R15 ;  /* 0x0000000f020f7221 */ /* 0x000fe20000000100 */
[----:B------:R-:W-:Y:S01]  /*1040*/  FMUL R32, R32, R43 ;  /* 0x0000002b20207220 */ /* 0x000fe20000400000 */
[----:B------:R-:W-:Y:S01]  /*1050*/  FMUL R37, R37, R0 ;  /* 0x0000000025257220 */ /* 0x000fe20000400000 */
[----:B------:R-:W-:Y:S01]  /*1060*/  FMUL R34, R34, R3 ;  /* 0x0000000322227220 */ /* 0x000fe20000400000 */
[----:B------:R-:W-:Y:S01]  /*1070*/  FMUL R15, R42, R15 ;  /* 0x0000000f2a0f7220 */ /* 0x000fe20000400000 */
[----:B------:R-:W-:Y:S01]  /*1080*/  FFMA R8, R32, R8, R25 ;  /* 0x0000000820087223 */ /* 0x000fe20000000019 */
[----:B------:R-:W-:Y:S01]  /*1090*/  FFMA R9, R37, R9, R24 ;  /* 0x0000000925097223 */ /* 0x000fe20000000018 */
[----:B------:R-:W-:Y:S01]  /*10a0*/  FFMA R10, R34, R10, R31 ;  /* 0x0000000a220a7223 */ /* 0x000fe2000000001f */
[----:B------:R-:W-:-:S02]  /*10b0*/  FFMA R11, R15, R11, R26 ;  /* 0x0000000b0f0b7223 */ /* 0x000fc4000000001a */
[----:B------:R-:W-:Y:S02]  /*10c0*/  FSETP.GEU.AND P5, PT, R8, RZ, PT ;  /* 0x000000ff0800720b */ /* 0x000fe40003fae000 */
[----:B------:R-:W-:Y:S02]  /*10d0*/  FSETP.GEU.AND P3, PT, R10, RZ, PT ;  /* 0x000000ff0a00720b */ /* 0x000fe40003f6e000 */
[----:B------:R-:W-:Y:S02]  /*10e0*/  FSETP.GEU.AND P2, PT, R11, RZ, PT ;  /* 0x000000ff0b00720b */ /* 0x000fe40003f4e000 */
[----:B------:R-:W-:Y:S01]  /*10f0*/  FSETP.GEU.AND P4, PT, R9, RZ, PT ;  /* 0x000000ff0900720b */ /* 0x000fe20003f8e000 */
[----:B0-----:R-:W-:-:S04]  /*1100*/  IMAD.WIDE R12, R27, 0x4, R12 ;  /* 0x000000041b0c7825 */ /* 0x001fc800078e020c */
[----:B--2---:R-:W-:Y:S01]  /*1110*/  FADD R6, -R6, R19 ;  /* 0x0000001306067221 */ /* 0x004fe20000000100 */
[----:B------:R-:W-:Y:S01]  /*1120*/  FADD R7, -R7, R18 ;  /* 0x0000001207077221 */ /* 0x000fe20000000100 */
[----:B------:R-:W-:Y:S01]  /*1130*/  FADD R4, -R4, R17 ;  /* 0x0000001104047221 */ /* 0x000fe20000000100 */
[----:B------:R-:W-:Y:S01]  /*1140*/  FADD R5, -R5, R16 ;  /* 0x0000001005057221 */ /* 0x000fe20000000100 */
[----:B------:R-:W-:Y:S01]  /*1150*/  FMUL R41, R41, R6 ;  /* 0x0000000629297220 */ /* 0x000fe20000400000 */
[----:B------:R-:W-:Y:S01]  /*1160*/  FMUL R40, R40, R7 ;  /* 0x0000000728287220 */ /* 0x000fe20000400000 */
[----:B------:R-:W-:Y:S01]  /*1170*/  FMUL R39, R39, R4 ;  /* 0x0000000427277220 */ /* 0x000fe20000400000 */
[----:B------:R-:W-:Y:S01]  /*1180*/  FMUL R38, R38, R5 ;  /* 0x0000000526267220 */ /* 0x000fe20000400000 */
[----:B------:R-:W-:Y:S01]  /*1190*/  SEL R4, R8, RZ, P5 ;  /* 0x000000ff08047207 */ /* 0x000fe20002800000 */
[----:B-----5:R-:W-:Y:S01]  /*11a0*/  FFMA R23, R41, R23, R36 ;  /* 0x0000001729177223 */ /* 0x020fe20000000024 */
[----:B------:R-:W-:Y:S01]  /*11b0*/  SEL R7, R11, RZ, P2 ;  /* 0x000000ff0b077207 */ /* 0x000fe20001000000 */
[----:B------:R-:W-:Y:S01]  /*11c0*/  FFMA R22, R40, R22, R35 ;  /* 0x0000001628167223 */ /* 0x000fe20000000023 */
[----:B------:R-:W-:Y:S01]  /*11d0*/  SEL R6, R10, RZ, P3 ;  /* 0x000000ff0a067207 */ /* 0x000fe20001800000 */
[----:B------:R-:W-:Y:S01]  /*11e0*/  FFMA R21, R39, R21, R30 ;  /* 0x0000001527157223 */ /* 0x000fe2000000001e */
[----:B------:R-:W-:Y:S01]  /*11f0*/  SEL R5, R9, RZ, P4 ;  /* 0x000000ff09057207 */ /* 0x000fe20002000000 */
[----:B------:R-:W-:Y:S01]  /*1200*/  FFMA R20, R38, R20, R33 ;  /* 0x0000001426147223 */ /* 0x000fe20000000021 */
[----:B------:R-:W-:-:S02]  /*1210*/  FSETP.GEU.AND P2, PT, R22, RZ, PT ;  /* 0x000000ff1600720b */ /* 0x000fc40003f4e000 */
[----:B------:R-:W-:Y:S01]  /*1220*/  FSETP.GEU.AND P3, PT, R21, RZ, PT ;  /* 0x000000ff1500720b */ /* 0x000fe20003f6e000 */
[----:B------:R0:W-:Y:S01]  /*1230*/  @!P1 STG.E.128 desc[UR4][R12.64], R4 ;  /* 0x000000040c009986 */ /* 0x0001e2000c101d04 */
[C---:B------:R-:W-:Y:S02]  /*1240*/  FSETP.GEU.AND P1, PT, R23.reuse, RZ, PT ;  /* 0x000000ff1700720b */ /* 0x040fe40003f2e000 */
[----:B------:R-:W-:Y:S02]  /*1250*/  FSETP.GEU.AND P4, PT, R20, RZ, PT ;  /* 0x000000ff1400720b */ /* 0x000fe40003f8e000 */
[----:B------:R-:W-:Y:S02]  /*1260*/  SEL R23, R23, RZ, P1 ;  /* 0x000000ff17177207 */ /* 0x000fe40000800000 */
[----:B------:R-:W-:Y:S02]  /*1270*/  SEL R22, R22, RZ, P2 ;  /* 0x000000ff16167207 */ /* 0x000fe40001000000 */
[----:B------:R-:W-:-:S02]  /*1280*/  SEL R21, R21, RZ, P3 ;  /* 0x000000ff15157207 */ /* 0x000fc40001800000 */
[----:B------:R-:W-:Y:S01]  /*1290*/  SEL R20, R20, RZ, P4 ;  /* 0x000000ff14147207 */ /* 0x000fe20002000000 */
[----:B0-----:R-:W-:Y:S06]  /*12a0*/  @P0 EXIT ;  /* 0x000000000000094d */ /* 0x001fec0003800000 */
[----:B------:R-:W-:Y:S01]  /*12b0*/  STG.E.128 desc[UR4][R12.64+0x800], R20 ;  /* 0x000800140c007986 */ /* 0x000fe2000c101d04 */
[----:B------:R-:W-:Y:S05]  /*12c0*/  EXIT ;  /* 0x000000000000794d */ /* 0x000fea0003800000 */
.L_x_0:
[----:B------:R-:W-:-:S00]  /*12d0*/  BRA `(.L_x_0) ;  /* 0xfffffffc00fc7947 */ /* 0x000fc0000383ffff */
[----:B------:R-:W-:-:S00]  /*12e0*/  NOP ;  /* 0x0000000000007918 */ /* 0x000fc00000000000 */
        /* <DEDUP_REMOVED lines=9> */
.L_x_1:


//--------------------- .nv.global.init           --------------------------
	.section	.nv.global.init,"aw",@progbits
.nv.global.init:
	.type		_$_str,@object
	.size		_$_str,(_$_str_$_2 - _$_str)
_$_str:
        /*0000*/ 	.byte	0x5f, 0x5f, 0x43, 0x55, 0x44, 0x41, 0x5f, 0x46, 0x54, 0x5a, 0x00
	.type		_$_str_$_2,@object
	.size		_$_str_$_2,(.L_1 - _$_str_$_2)
_$_str_$_2:
        /*000b*/ 	.byte	0x5f, 0x5f, 0x43, 0x55, 0x44, 0x41, 0x5f, 0x50, 0x52, 0x45, 0x43, 0x5f, 0x53, 0x51, 0x52, 0x54
        /*001b*/ 	.byte	0x00
.L_1:


//--------------------- .nv.constant0.triton_poi_fused__native_batch_norm_legit_no_training_relu_13 --------------------------
	.section	.nv.constant0.triton_poi_fused__native_batch_norm_legit_no_training_relu_13,"a",@progbits
	.sectionflags	@""
	.align	4
.nv.constant0.triton_poi_fused__native_batch_norm_legit_no_training_relu_13:
	.zero		580
